//
// Generated by NVIDIA NVVM Compiler
//
// Compiler Build ID: CL-36424714
// Cuda compilation tools, release 13.0, V13.0.88
// Based on NVVM 20.0.0
//

.version 9.0
.target sm_100
.address_size 64

	// .globl	_Z13firstParallelv
.extern .func  (.param .b32 func_retval0) vprintf
(
	.param .b64 vprintf_param_0,
	.param .b64 vprintf_param_1
)
;
.global .align 1 .b8 $str[38] = {84, 104, 105, 115, 32, 115, 104, 111, 117, 108, 100, 32, 98, 101, 32, 114, 117, 110, 110, 105, 110, 103, 32, 105, 110, 32, 112, 97, 114, 97, 108, 108, 101, 108, 46, 32, 10};

.visible .entry _Z13firstParallelv()
{
	.reg .b32 	%r<3>;
	.reg .b64 	%rd<3>;

	mov.u64 	%rd1, $str;
	cvta.global.u64 	%rd2, %rd1;
	{ // callseq 0, 0
	.param .b64 param0;
	st.param.b64 	[param0], %rd2;
	.param .b64 param1;
	st.param.b64 	[param1], 0;
	.param .b32 retval0;
	call.uni (retval0), 
	vprintf, 
	(
	param0, 
	param1
	);
	ld.param.b32 	%r1, [retval0];
	} // callseq 0
	ret;

}


// ===== COMPILED SASS (sm_100) =====

	.target	sm_100

	.elftype	@"ET_EXEC"


//--------------------- .note.nv.tkinfo           --------------------------
	.section	.note.nv.tkinfo,"",@"SHT_NOTE"
	.sectionflags	@"SHF_NOTE_NV_TKINFO"
	.tkinfo
        /*0018*/ 	.word	0x00000002
        /*0030*/ 	.string	""
        /*0030*/ 	.string	"ptxas"
        /*0030*/ 	.string	"Cuda compilation tools, release 13.0, V13.0.88"
        /*0030*/ 	.string	"Build cuda_13.0.r13.0/compiler.36424714_0"
        /*0030*/ 	.string	"-arch sm_100 -m 64 "



//--------------------- .note.nv.cuinfo           --------------------------
	.section	.note.nv.cuinfo,"",@"SHT_NOTE"
	.sectionflags	@"SHF_NOTE_NV_CUINFO"
        /*0018*/ 	.short	0x0002
        /*001a*/ 	.short	0x0064
        /*001c*/ 	.short	0x0082
	.zero		2


//--------------------- .nv.info                  --------------------------
	.section	.nv.info,"",@"SHT_CUDA_INFO"
	.align	4


	//----- nvinfo : EIATTR_REGCOUNT
	.align		4
        /*0000*/ 	.byte	0x04, 0x2f
        /*0002*/ 	.short	(.L_2 - .L_1)
	.align		4
.L_1:
        /*0004*/ 	.word	index@(_Z13firstParallelv)
        /*0008*/ 	.word	0x00000018


	//----- nvinfo : EIATTR_FRAME_SIZE
	.align		4
.L_2:
        /*000c*/ 	.byte	0x04, 0x11
        /*000e*/ 	.short	(.L_4 - .L_3)
	.align		4
.L_3:
        /*0010*/ 	.word	index@(_Z13firstParallelv)
        /*0014*/ 	.word	0x00000000


	//----- nvinfo : EIATTR_MIN_STACK_SIZE
	.align		4
.L_4:
        /*0018*/ 	.byte	0x04, 0x12
        /*001a*/ 	.short	(.L_6 - .L_5)
	.align		4
.L_5:
        /*001c*/ 	.word	index@(_Z13firstParallelv)
        /*0020*/ 	.word	0x00000000
.L_6:


//--------------------- .nv.compat                --------------------------
	.section	.nv.compat,"",@"SHT_CUDA_COMPAT_INFO"
	.align	4
        /*0000*/ 	.byte	0x02, 0x09, 0x00, 0x00, 0x02, 0x02, 0x01, 0x00, 0x02, 0x05, 0x05, 0x00, 0x03, 0x07, 0x01, 0x01
        /*0010*/ 	.byte	0x02, 0x03, 0x00, 0x00, 0x02, 0x06, 0x01, 0x00, 0x04, 0x0b, 0x08, 0x00, 0x09, 0x00, 0x00, 0x00
        /*0020*/ 	.byte	0x00, 0x00, 0x00, 0x00


//--------------------- .nv.info._Z13firstParallelv --------------------------
	.section	.nv.info._Z13firstParallelv,"",@"SHT_CUDA_INFO"
	.sectionflags	@""
	.align	4


	//----- nvinfo : EIATTR_CUDA_API_VERSION
	.align		4
        /*0000*/ 	.byte	0x04, 0x37
        /*0002*/ 	.short	(.L_8 - .L_7)
.L_7:
        /*0004*/ 	.word	0x00000082


	//----- nvinfo : EIATTR_SPARSE_MMA_MASK
	.align		4
.L_8:
        /*0008*/ 	.byte	0x03, 0x50
        /*000a*/ 	.short	0x0000


	//----- nvinfo : EIATTR_MAXREG_COUNT
	.align		4
        /*000c*/ 	.byte	0x03, 0x1b
        /*000e*/ 	.short	0x00ff


	//----- nvinfo : EIATTR_EXTERNS
	.align		4
        /*0010*/ 	.byte	0x04, 0x0f
        /*0012*/ 	.short	(.L_10 - .L_9)


	//   ....[0]....
	.align		4
.L_9:
        /*0014*/ 	.word	index@(vprintf)


	//----- nvinfo : EIATTR_MERCURY_ISA_VERSION
	.align		4
.L_10:
        /*0018*/ 	.byte	0x03, 0x5f
        /*001a*/ 	.short	0x0101


	//----- nvinfo : EIATTR_VRC_CTA_INIT_COUNT
	.align		4
        /*001c*/ 	.byte	0x02, 0x4a
	.zero		1
	.zero		1


	//----- nvinfo : EIATTR_SYSCALL_OFFSETS
	.align		4
        /*0020*/ 	.byte	0x04, 0x46
        /*0022*/ 	.short	(.L_12 - .L_11)


	//   ....[0]....
.L_11:
        /*0024*/ 	.word	0x00000080


	//----- nvinfo : EIATTR_EXIT_INSTR_OFFSETS
	.align		4
.L_12:
        /*0028*/ 	.byte	0x04, 0x1c
        /*002a*/ 	.short	(.L_14 - .L_13)


	//   ....[0]....
.L_13:
        /*002c*/ 	.word	0x00000090


	//----- nvinfo : EIATTR_SW_WAR
	.align		4
.L_14:
        /*0030*/ 	.byte	0x04, 0x36
        /*0032*/ 	.short	(.L_16 - .L_15)
.L_15:
        /*0034*/ 	.word	0x00000008
.L_16:


//--------------------- .nv.callgraph             --------------------------
	.section	.nv.callgraph,"",@"SHT_CUDA_CALLGRAPH"
	.align	4
	.sectionentsize	8
	.align		4
        /*0000*/ 	.word	0x00000000
	.align		4
        /*0004*/ 	.word	0xffffffff
	.align		4
        /*0008*/ 	.word	index@(_Z13firstParallelv)
	.align		4
        /*000c*/ 	.word	index@(vprintf)
	.align		4
        /*0010*/ 	.word	0x00000000
	.align		4
        /*0014*/ 	.word	0xfffffffe
	.align		4
        /*0018*/ 	.word	0x00000000
	.align		4
        /*001c*/ 	.word	0xfffffffd
	.align		4
        /*0020*/ 	.word	0x00000000
	.align		4
        /*0024*/ 	.word	0xfffffffc


//--------------------- .nv.constant4             --------------------------
	.section	.nv.constant4,"a",@progbits
	.align	8
	.align		8
.nv.constant4:
        /*0000*/ 	.dword	vprintf
	.align		8
        /*0008*/ 	.dword	$str


//--------------------- .text._Z13firstParallelv  --------------------------
	.section	.text._Z13firstParallelv,"ax",@progbits
	.align	128
        .global         _Z13firstParallelv
        .type           _Z13firstParallelv,@function
        .size           _Z13firstParallelv,(.L_x_2 - _Z13firstParallelv)
        .other          _Z13firstParallelv,@"STO_CUDA_ENTRY STV_DEFAULT"
_Z13firstParallelv:
.text._Z13firstParallelv:
[----:B------:R-:W0:Y:S01]  /*0000*/  LDC R1, c[0x0][0x37c] ;  /* 0x0000df00ff017b82 */ /* 0x000e220000000800 */
[----:B------:R-:W-:Y:S01]  /*0010*/  MOV R0, 0x0 ;  /* 0x0000000000007802 */ /* 0x000fe20000000f00 */
[----:B------:R-:W1:Y:S01]  /*0020*/  LDCU.64 UR4, c[0x4][0x8] ;  /* 0x01000100ff0477ac */ /* 0x000e620008000a00 */
[----:B------:R-:W-:-:S05]  /*0030*/  CS2R R6, SRZ ;  /* 0x0000000000067805 */ /* 0x000fca000001ff00 */
[----:B------:R2:W3:Y:S01]  /*0040*/  LDC.64 R2, c[0x4][R0] ;  /* 0x0100000000027b82 */ /* 0x0004e20000000a00 */
[----:B-1----:R-:W-:Y:S02]  /*0050*/  IMAD.U32 R4, RZ, RZ, UR4 ;  /* 0x00000004ff047e24 */ /* 0x002fe4000f8e00ff */
[----:B--2---:R-:W-:-:S07]  /*0060*/  IMAD.U32 R5, RZ, RZ, UR5 ;  /* 0x00000005ff057e24 */ /* 0x004fce000f8e00ff */
[----:B------:R-:W-:-:S07]  /*0070*/  LEPC R20, `(.L_x_0) ;  /* 0x000000001014794e */ /* 0x000fce0000000000 */
[----:B0--3--:R-:W-:Y:S05]  /*0080*/  CALL.ABS.NOINC R2 ;  /* 0x0000000002007343 */ /* 0x009fea0003c00000 */
.L_x_0:
[----:B------:R-:W-:Y:S05]  /*0090*/  EXIT ;  /* 0x000000000000794d */ /* 0x000fea0003800000 */
.L_x_1:
[----:B------:R-:W-:-:S00]  /*00a0*/  BRA `(.L_x_1) ;  /* 0xfffffffc00fc7947 */ /* 0x000fc0000383ffff */
[----:B------:R-:W-:-:S00]  /*00b0*/  NOP ;  /* 0x0000000000007918 */ /* 0x000fc00000000000 */
        /* <DEDUP_REMOVED lines=12> */
.L_x_2:


//--------------------- .nv.global.init           --------------------------
	.section	.nv.global.init,"aw",@progbits
.nv.global.init:
	.type		$str,@object
	.size		$str,(.L_0 - $str)
$str:
        /*0000*/ 	.byte	0x54, 0x68, 0x69, 0x73, 0x20, 0x73, 0x68, 0x6f, 0x75, 0x6c, 0x64, 0x20, 0x62, 0x65, 0x20, 0x72
        /*0010*/ 	.byte	0x75, 0x6e, 0x6e, 0x69, 0x6e, 0x67, 0x20, 0x69, 0x6e, 0x20, 0x70, 0x61, 0x72, 0x61, 0x6c, 0x6c
        /*0020*/ 	.byte	0x65, 0x6c, 0x2e, 0x20, 0x0a, 0x00
.L_0:


//--------------------- .nv.shared.reserved.0     --------------------------
	.section	.nv.shared.reserved.0,"aw",@nobits
	.weak		__nv_reservedSMEM_offset_0_alias
	.size		__nv_reservedSMEM_offset_0_alias, 0, 64
	.other		__nv_reservedSMEM_offset_0_alias,@"STO_CUDA_RESERVED_SHARED STV_DEFAULT"
__nv_reservedSMEM_offset_0_alias:
	.zero		0
	.zero		64


//--------------------- .nv.constant0._Z13firstParallelv --------------------------
	.section	.nv.constant0._Z13firstParallelv,"a",@progbits
	.sectionflags	@""
	.align	4
.nv.constant0._Z13firstParallelv:
	.zero		896


//--------------------- SYMBOLS --------------------------

	.type		.nv.reservedSmem.offset0,@object
	.size		.nv.reservedSmem.offset0,0x4
	.type		vprintf,@function
